	.headerflags	@"EF_CUDA_TEXMODE_UNIFIED EF_CUDA_64BIT_ADDRESS EF_CUDA_ACCELERATORS EF_CUDA_SM90 EF_CUDA_VIRTUAL_SM(EF_CUDA_SM90)"
	.elftype	@"ET_EXEC"


//--------------------- .nv.info                  --------------------------
	.section	.nv.info,"",@"SHT_CUDA_INFO"
	.align	4


	//----- nvinfo : EIATTR_REGCOUNT
	.align		4
        /*0000*/ 	.byte	0x04, 0x2f
        /*0002*/ 	.short	(.L_3 - .L_2)
	.align		4
.L_2:
        /*0004*/ 	.word	index@(triton_poi_fused__native_batch_norm_legit_no_training_convolution_hardtanh_9)
        /*0008*/ 	.word	0x00000014


	//----- nvinfo : EIATTR_MIN_STACK_SIZE
	.align		4
.L_3:
        /*000c*/ 	.byte	0x04, 0x12
        /*000e*/ 	.short	(.L_5 - .L_4)
	.align		4
.L_4:
        /*0010*/ 	.word	index@(triton_poi_fused__native_batch_norm_legit_no_training_convolution_hardtanh_9)
        /*0014*/ 	.word	0x00000000


	//----- nvinfo : EIATTR_FRAME_SIZE
	.align		4
.L_5:
        /*0018*/ 	.byte	0x04, 0x11
        /*001a*/ 	.short	(.L_7 - .L_6)
	.align		4
.L_6:
        /*001c*/ 	.word	index@(triton_poi_fused__native_batch_norm_legit_no_training_convolution_hardtanh_9)
        /*0020*/ 	.word	0x00000000


	//----- nvinfo : EIATTR_MIN_STACK_SIZE
	.align		4
.L_7:
        /*0024*/ 	.byte	0x04, 0x12
        /*0026*/ 	.short	(.L_9 - .L_8)
	.align		4
.L_8:
        /*0028*/ 	.word	index@(triton_poi_fused__native_batch_norm_legit_no_training_convolution_hardtanh_9)
        /*002c*/ 	.word	0x00000000
.L_9:


//--------------------- .nv.info.triton_poi_fused__native_batch_norm_legit_no_training_convolution_hardtanh_9 --------------------------
	.section	.nv.info.triton_poi_fused__native_batch_norm_legit_no_training_convolution_hardtanh_9,"",@"SHT_CUDA_INFO"
	.sectionflags	@""
	.align	4


	//----- nvinfo : EIATTR_CUDA_API_VERSION
	.align		4
        /*0000*/ 	.byte	0x04, 0x37
        /*0002*/ 	.short	(.L_11 - .L_10)
.L_10:
        /*0004*/ 	.word	0x0000007c


	//----- nvinfo : EIATTR_KPARAM_INFO
	.align		4
.L_11:
        /*0008*/ 	.byte	0x04, 0x17
        /*000a*/ 	.short	(.L_13 - .L_12)
.L_12:
        /*000c*/ 	.word	0x00000000
        /*0010*/ 	.short	0x0007
        /*0012*/ 	.short	0x0038
        /*0014*/ 	.byte	0x00, 0xf0, 0x11, 0x00


	//----- nvinfo : EIATTR_KPARAM_INFO
	.align		4
.L_13:
        /*0018*/ 	.byte	0x04, 0x17
        /*001a*/ 	.short	(.L_15 - .L_14)
.L_14:
        /*001c*/ 	.word	0x00000000
        /*0020*/ 	.short	0x0006
        /*0022*/ 	.short	0x0030
        /*0024*/ 	.byte	0x00, 0xf4, 0x21, 0x00


	//----- nvinfo : EIATTR_KPARAM_INFO
	.align		4
.L_15:
        /*0028*/ 	.byte	0x04, 0x17
        /*002a*/ 	.short	(.L_17 - .L_16)
.L_16:
        /*002c*/ 	.word	0x00000000
        /*0030*/ 	.short	0x0005
        /*0032*/ 	.short	0x0028
        /*0034*/ 	.byte	0x00, 0xf4, 0x21, 0x00


	//----- nvinfo : EIATTR_KPARAM_INFO
	.align		4
.L_17:
        /*0038*/ 	.byte	0x04, 0x17
        /*003a*/ 	.short	(.L_19 - .L_18)
.L_18:
        /*003c*/ 	.word	0x00000000
        /*0040*/ 	.short	0x0004
        /*0042*/ 	.short	0x0020
        /*0044*/ 	.byte	0x00, 0xf4, 0x21, 0x00


	//----- nvinfo : EIATTR_KPARAM_INFO
	.align		4
.L_19:
        /*0048*/ 	.byte	0x04, 0x17
        /*004a*/ 	.short	(.L_21 - .L_20)
.L_20:
        /*004c*/ 	.word	0x00000000
        /*0050*/ 	.short	0x0003
        /*0052*/ 	.short	0x0018
        /*0054*/ 	.byte	0x00, 0xf4, 0x21, 0x00


	//----- nvinfo : EIATTR_KPARAM_INFO
	.align		4
.L_21:
        /*0058*/ 	.byte	0x04, 0x17
        /*005a*/ 	.short	(.L_23 - .L_22)
.L_22:
        /*005c*/ 	.word	0x00000000
        /*0060*/ 	.short	0x0002
        /*0062*/ 	.short	0x0010
        /*0064*/ 	.byte	0x00, 0xf4, 0x21, 0x00


	//----- nvinfo : EIATTR_KPARAM_INFO
	.align		4
.L_23:
        /*0068*/ 	.byte	0x04, 0x17
        /*006a*/ 	.short	(.L_25 - .L_24)
.L_24:
        /*006c*/ 	.word	0x00000000
        /*0070*/ 	.short	0x0001
        /*0072*/ 	.short	0x0008
        /*0074*/ 	.byte	0x00, 0xf4, 0x21, 0x00


	//----- nvinfo : EIATTR_KPARAM_INFO
	.align		4
.L_25:
        /*0078*/ 	.byte	0x04, 0x17
        /*007a*/ 	.short	(.L_27 - .L_26)
.L_26:
        /*007c*/ 	.word	0x00000000
        /*0080*/ 	.short	0x0000
        /*0082*/ 	.short	0x0000
        /*0084*/ 	.byte	0x00, 0xf4, 0x21, 0x00


	//----- nvinfo : EIATTR_SPARSE_MMA_MASK
	.align		4
.L_27:
        /*0088*/ 	.byte	0x03, 0x50
        /*008a*/ 	.short	0x0000


	//----- nvinfo : EIATTR_MAXREG_COUNT
	.align		4
        /*008c*/ 	.byte	0x03, 0x1b
        /*008e*/ 	.short	0x00ff


	//----- nvinfo : EIATTR_EXIT_INSTR_OFFSETS
	.align		4
        /*0090*/ 	.byte	0x04, 0x1c
        /*0092*/ 	.short	(.L_29 - .L_28)


	//   ....[0]....
.L_28:
        /*0094*/ 	.word	0x00000420


	//----- nvinfo : EIATTR_REQNTID
	.align		4
.L_29:
        /*0098*/ 	.byte	0x04, 0x10
        /*009a*/ 	.short	(.L_31 - .L_30)
.L_30:
        /*009c*/ 	.word	0x00000080
        /*00a0*/ 	.word	0x00000001
        /*00a4*/ 	.word	0x00000001


	//----- nvinfo : EIATTR_CBANK_PARAM_SIZE
	.align		4
.L_31:
        /*00a8*/ 	.byte	0x03, 0x19
        /*00aa*/ 	.short	0x003c


	//----- nvinfo : EIATTR_PARAM_CBANK
	.align		4
        /*00ac*/ 	.byte	0x04, 0x0a
        /*00ae*/ 	.short	(.L_33 - .L_32)
	.align		4
.L_32:
        /*00b0*/ 	.word	index@(.nv.constant0.triton_poi_fused__native_batch_norm_legit_no_training_convolution_hardtanh_9)
        /*00b4*/ 	.short	0x0210
        /*00b6*/ 	.short	0x003c


	//----- nvinfo : EIATTR_SW_WAR
	.align		4
.L_33:
        /*00b8*/ 	.byte	0x04, 0x36
        /*00ba*/ 	.short	(.L_35 - .L_34)
.L_34:
        /*00bc*/ 	.word	0x00000008
.L_35:


//--------------------- .nv.callgraph             --------------------------
	.section	.nv.callgraph,"",@"SHT_CUDA_CALLGRAPH"
	.align	4
	.sectionentsize	8
	.align		4
        /*0000*/ 	.word	0x00000000
	.align		4
        /*0004*/ 	.word	0xffffffff
	.align		4
        /*0008*/ 	.word	0x00000000
	.align		4
        /*000c*/ 	.word	0xfffffffe
	.align		4
        /*0010*/ 	.word	0x00000000
	.align		4
        /*0014*/ 	.word	0xfffffffd
	.align		4
        /*0018*/ 	.word	0x00000000
	.align		4
        /*001c*/ 	.word	0xfffffffc


//--------------------- .nv.constant4             --------------------------
	.section	.nv.constant4,"a",@progbits
	.align	8
	.align		8
.nv.constant4:
        /*0000*/ 	.dword	_$_str
	.align		8
        /*0008*/ 	.dword	_$_str_$_2


//--------------------- .text.triton_poi_fused__native_batch_norm_legit_no_training_convolution_hardtanh_9 --------------------------
	.section	.text.triton_poi_fused__native_batch_norm_legit_no_training_convolution_hardtanh_9,"ax",@progbits
	.align	128
        .global         triton_poi_fused__native_batch_norm_legit_no_training_convolution_hardtanh_9
        .type           triton_poi_fused__native_batch_norm_legit_no_training_convolution_hardtanh_9,@function
        .size           triton_poi_fused__native_batch_norm_legit_no_training_convolution_hardtanh_9,(.L_x_1 - triton_poi_fused__native_batch_norm_legit_no_training_convolution_hardtanh_9)
        .other          triton_poi_fused__native_batch_norm_legit_no_training_convolution_hardtanh_9,@"STO_CUDA_ENTRY STV_DEFAULT"
triton_poi_fused__native_batch_norm_legit_no_training_convolution_hardtanh_9:
.text.triton_poi_fused__native_batch_norm_legit_no_training_convolution_hardtanh_9:
[----:B------:R-:W-:Y:S01]  /*0000*/  LDC R1, c[0x0][0x28] ;  /* 0x00000a00ff017b82 */ /* 0x000fe20000000800 */
[----:B------:R-:W1:Y:S07]  /*0010*/  S2R R0, SR_TID.X ;  /* 0x0000000000007919 */ /* 0x000e6e0000002100 */
[----:B------:R-:W2:Y:S01]  /*0020*/  LDC.64 R12, c[0x0][0x228] ;  /* 0x00008a00ff0c7b82 */ /* 0x000ea20000000a00 */
[----:B------:R-:W-:Y:S01]  /*0030*/  ULDC.64 UR4, c[0x0][0x208] ;  /* 0x0000820000047ab9 */ /* 0x000fe20000000a00 */
[----:B------:R-:W3:Y:S06]  /*0040*/  S2R R5, SR_CTAID.X ;  /* 0x0000000000057919 */ /* 0x000eec0000002500 */
[----:B------:R-:W4:Y:S08]  /*0050*/  LDC.64 R8, c[0x0][0x218] ;  /* 0x00008600ff087b82 */ /* 0x000f300000000a00 */
[----:B------:R-:W5:Y:S08]  /*0060*/  LDC.64 R10, c[0x0][0x220] ;  /* 0x00008800ff0a7b82 */ /* 0x000f700000000a00 */
[----:B------:R-:W4:Y:S01]  /*0070*/  LDC.64 R14, c[0x0][0x230] ;  /* 0x00008c00ff0e7b82 */ /* 0x000f220000000a00 */
[----:B-1----:R-:W-:Y:S01]  /*0080*/  IMAD.SHL.U32 R0, R0, 0x2, RZ ;  /* 0x0000000200007824 */ /* 0x002fe200078e00ff */
[----:B---3--:R-:W-:-:S04]  /*0090*/  SHF.R.S32.HI R3, RZ, 0x17, R5 ;  /* 0x00000017ff037819 */ /* 0x008fc80000011405 */
[----:B------:R-:W-:Y:S02]  /*00a0*/  LOP3.LUT R0, R0, 0xfe, RZ, 0xc0, !PT ;  /* 0x000000fe00007812 */ /* 0x000fe400078ec0ff */
[----:B------:R-:W-:-:S03]  /*00b0*/  SGXT R3, R3, 0x1 ;  /* 0x000000010303781a */ /* 0x000fc60000000200 */
[----:B------:R-:W-:Y:S02]  /*00c0*/  IMAD R0, R5, 0x100, R0 ;  /* 0x0000010005007824 */ /* 0x000fe400078e0200 */
[----:B------:R-:W1:Y:S03]  /*00d0*/  LDC.64 R4, c[0x0][0x238] ;  /* 0x00008e00ff047b82 */ /* 0x000e660000000a00 */
[----:B------:R-:W-:-:S04]  /*00e0*/  LEA.HI R3, R3, R0, RZ, 0x4 ;  /* 0x0000000003037211 */ /* 0x000fc800078f20ff */
[--C-:B------:R-:W-:Y:S02]  /*00f0*/  SHF.R.S32.HI R2, RZ, 0x4, R3.reuse ;  /* 0x00000004ff027819 */ /* 0x100fe40000011403 */
[----:B------:R-:W-:-:S04]  /*0100*/  SHF.R.S32.HI R3, RZ, 0x1f, R3 ;  /* 0x0000001fff037819 */ /* 0x000fc80000011403 */
[----:B------:R-:W-:-:S04]  /*0110*/  LEA.HI R3, R3, R2, RZ, 0x9 ;  /* 0x0000000203037211 */ /* 0x000fc800078f48ff */
[----:B------:R-:W-:-:S04]  /*0120*/  LOP3.LUT R3, R3, 0xfffffe00, RZ, 0xc0, !PT ;  /* 0xfffffe0003037812 */ /* 0x000fc800078ec0ff */
[----:B------:R-:W-:Y:S02]  /*0130*/  IADD3 R17, R2, -R3, RZ ;  /* 0x8000000302117210 */ /* 0x000fe40007ffe0ff */
[----:B------:R-:W3:Y:S03]  /*0140*/  LDC.64 R2, c[0x0][0x210] ;  /* 0x00008400ff027b82 */ /* 0x000ee60000000a00 */
[----:B--2---:R-:W-:-:S05]  /*0150*/  IMAD.WIDE R12, R17, 0x4, R12 ;  /* 0x00000004110c7825 */ /* 0x004fca00078e020c */
[----:B------:R2:W2:Y:S01]  /*0160*/  LDG.E.EL R16, desc[UR4][R12.64] ;  /* 0x000000040c107981 */ /* 0x0004a2000c2e1900 */
[----:B----4-:R-:W-:-:S04]  /*0170*/  IMAD.WIDE R8, R17, 0x4, R8 ;  /* 0x0000000411087825 */ /* 0x010fc800078e0208 */
[----:B-----5:R-:W-:Y:S02]  /*0180*/  IMAD.WIDE R10, R17, 0x4, R10 ;  /* 0x00000004110a7825 */ /* 0x020fe400078e020a */
[----:B------:R4:W5:Y:S04]  /*0190*/  LDG.E.EL R8, desc[UR4][R8.64] ;  /* 0x0000000408087981 */ /* 0x000968000c2e1900 */
[----:B------:R-:W5:Y:S01]  /*01a0*/  LDG.E.EL R10, desc[UR4][R10.64] ;  /* 0x000000040a0a7981 */ /* 0x000f62000c2e1900 */
[----:B---3--:R-:W-:-:S05]  /*01b0*/  IMAD.WIDE R2, R0, 0x4, R2 ;  /* 0x0000000400027825 */ /* 0x008fca00078e0202 */
[----:B------:R-:W5:Y:S01]  /*01c0*/  LDG.E.64 R6, desc[UR4][R2.64] ;  /* 0x0000000402067981 */ /* 0x000f62000c1e1b00 */
[----:B0-2---:R-:W-:-:S04]  /*01d0*/  IMAD.WIDE R12, R17, 0x4, R14 ;  /* 0x00000004110c7825 */ /* 0x005fc800078e020e */
[----:B-1----:R-:W-:Y:S02]  /*01e0*/  IMAD.WIDE R4, R17, 0x4, R4 ;  /* 0x0000000411047825 */ /* 0x002fe400078e0204 */
[----:B------:R-:W2:Y:S04]  /*01f0*/  LDG.E.EL R12, desc[UR4][R12.64] ;  /* 0x000000040c0c7981 */ /* 0x000ea8000c2e1900 */
[----:B------:R0:W2:Y:S01]  /*0200*/  LDG.E.EL R15, desc[UR4][R4.64] ;  /* 0x00000004040f7981 */ /* 0x0000a2000c2e1900 */
[----:B----4-:R-:W-:Y:S01]  /*0210*/  HFMA2.MMA R9, -RZ, RZ, 1.625, 0 ;  /* 0x3e800000ff097435 */ /* 0x010fe200000001ff */
[----:B------:R-:W-:-:S04]  /*0220*/  FADD R16, R16, 9.9999997473787516356e-06 ;  /* 0x3727c5ac10107421 */ /* 0x000fc80000000000 */
[----:B------:R-:W1:Y:S02]  /*0230*/  MUFU.SQRT R14, R16 ;  /* 0x00000010000e7308 */ /* 0x000e640000002000 */
[C---:B-1----:R-:W-:Y:S02]  /*0240*/  FSETP.GT.AND P0, PT, R14.reuse, 8.50705917302346158658e+37, PT ;  /* 0x7e8000000e00780b */ /* 0x042fe40003f04000 */
[----:B------:R-:W-:-:S11]  /*0250*/  FSETP.GEU.AND P1, PT, R14, 1.175494350822287508e-38, PT ;  /* 0x008000000e00780b */ /* 0x000fd60003f2e000 */
[----:B------:R-:W-:-:S04]  /*0260*/  @P0 FMUL R14, R14, 0.25 ;  /* 0x3e8000000e0e0820 */ /* 0x000fc80000400000 */
[----:B------:R-:W-:-:S06]  /*0270*/  @!P1 FMUL R14, R14, 16777216 ;  /* 0x4b8000000e0e9820 */ /* 0x000fcc0000400000 */
[----:B------:R-:W1:Y:S01]  /*0280*/  MUFU.RCP R14, R14 ;  /* 0x0000000e000e7308 */ /* 0x000e620000001000 */
[----:B------:R-:W-:Y:S01]  /*0290*/  FSEL R9, R9, 1, P0 ;  /* 0x3f80000009097808 */ /* 0x000fe20000000000 */
[--C-:B-----5:R-:W-:Y:S01]  /*02a0*/  FADD R6, R6, R8.reuse ;  /* 0x0000000806067221 */ /* 0x120fe20000000000 */
[----:B------:R-:W-:-:S03]  /*02b0*/  FADD R7, R7, R8 ;  /* 0x0000000807077221 */ /* 0x000fc60000000000 */
[----:B------:R-:W-:Y:S01]  /*02c0*/  @!P1 FMUL R9, R9, 16777216 ;  /* 0x4b80000009099820 */ /* 0x000fe20000400000 */
[C---:B0-----:R-:W-:Y:S01]  /*02d0*/  FADD R4, -R10.reuse, R6 ;  /* 0x000000060a047221 */ /* 0x041fe20000000100 */
[----:B------:R-:W-:Y:S02]  /*02e0*/  FADD R10, -R10, R7 ;  /* 0x000000070a0a7221 */ /* 0x000fe40000000100 */
[----:B-1----:R-:W-:-:S04]  /*02f0*/  FMUL R9, R14, R9 ;  /* 0x000000090e097220 */ /* 0x002fc80000400000 */
[-C--:B------:R-:W-:Y:S01]  /*0300*/  FMUL R8, R4, R9.reuse ;  /* 0x0000000904087220 */ /* 0x080fe20000400000 */
[----:B------:R-:W-:Y:S01]  /*0310*/  FMUL R10, R10, R9 ;  /* 0x000000090a0a7220 */ /* 0x000fe20000400000 */
[----:B------:R-:W0:Y:S02]  /*0320*/  LDC.64 R4, c[0x0][0x240] ;  /* 0x00009000ff047b82 */ /* 0x000e240000000a00 */
[C-C-:B--2---:R-:W-:Y:S01]  /*0330*/  FFMA R8, R12.reuse, R8, R15.reuse ;  /* 0x000000080c087223 */ /* 0x144fe2000000000f */
[----:B------:R-:W-:-:S04]  /*0340*/  FFMA R10, R12, R10, R15 ;  /* 0x0000000a0c0a7223 */ /* 0x000fc8000000000f */
[----:B------:R-:W-:Y:S02]  /*0350*/  FSETP.GTU.AND P0, PT, R8, RZ, PT ;  /* 0x000000ff0800720b */ /* 0x000fe40003f0c000 */
[----:B------:R-:W-:Y:S02]  /*0360*/  FSETP.GTU.AND P1, PT, R10, RZ, PT ;  /* 0x000000ff0a00720b */ /* 0x000fe40003f2c000 */
[----:B------:R-:W-:Y:S02]  /*0370*/  FSEL R8, R8, RZ, P0 ;  /* 0x000000ff08087208 */ /* 0x000fe40000000000 */
[----:B------:R-:W-:Y:S02]  /*0380*/  FSEL R9, R10, RZ, P1 ;  /* 0x000000ff0a097208 */ /* 0x000fe40000800000 */
[----:B------:R-:W-:Y:S02]  /*0390*/  FSETP.GEU.AND P2, PT, R8, 6, PT ;  /* 0x40c000000800780b */ /* 0x000fe40003f4e000 */
[----:B------:R-:W-:-:S02]  /*03a0*/  FSETP.GEU.AND P3, PT, R9, 6, PT ;  /* 0x40c000000900780b */ /* 0x000fc40003f6e000 */
[----:B------:R-:W-:Y:S02]  /*03b0*/  FSETP.NAN.AND P0, PT, R8, R8, PT ;  /* 0x000000080800720b */ /* 0x000fe40003f08000 */
[----:B------:R-:W-:Y:S01]  /*03c0*/  FSETP.NAN.AND P1, PT, R9, R9, PT ;  /* 0x000000090900720b */ /* 0x000fe20003f28000 */
[----:B0-----:R-:W-:-:S06]  /*03d0*/  IMAD.WIDE R4, R0, 0x4, R4 ;  /* 0x0000000400047825 */ /* 0x001fcc00078e0204 */
[----:B------:R-:W-:Y:S02]  /*03e0*/  @P2 SEL R8, R8, 0x40c00000, P0 ;  /* 0x40c0000008082807 */ /* 0x000fe40000000000 */
[----:B------:R-:W-:Y:S01]  /*03f0*/  @P3 SEL R9, R9, 0x40c00000, P1 ;  /* 0x40c0000009093807 */ /* 0x000fe20000800000 */
[----:B------:R-:W-:Y:S04]  /*0400*/  STG.E.64 desc[UR4][R2.64], R6 ;  /* 0x0000000602007986 */ /* 0x000fe8000c101b04 */
[----:B------:R-:W-:Y:S01]  /*0410*/  STG.E.64 desc[UR4][R4.64], R8 ;  /* 0x0000000804007986 */ /* 0x000fe2000c101b04 */
[----:B------:R-:W-:Y:S05]  /*0420*/  EXIT ;  /* 0x000000000000794d */ /* 0x000fea0003800000 */
.L_x_0:
[----:B------:R-:W-:-:S00]  /*0430*/  BRA `(.L_x_0) ;  /* 0xfffffffc00fc7947 */ /* 0x000fc0000383ffff */
[----:B------:R-:W-:-:S00]  /*0440*/  NOP ;  /* 0x0000000000007918 */ /* 0x000fc00000000000 */
        /* <DEDUP_REMOVED lines=11> */
.L_x_1:


//--------------------- .nv.global.init           --------------------------
	.section	.nv.global.init,"aw",@progbits
.nv.global.init:
	.type		_$_str,@object
	.size		_$_str,(_$_str_$_2 - _$_str)
_$_str:
        /*0000*/ 	.byte	0x5f, 0x5f, 0x43, 0x55, 0x44, 0x41, 0x5f, 0x46, 0x54, 0x5a, 0x00
	.type		_$_str_$_2,@object
	.size		_$_str_$_2,(.L_1 - _$_str_$_2)
_$_str_$_2:
        /*000b*/ 	.byte	0x5f, 0x5f, 0x43, 0x55, 0x44, 0x41, 0x5f, 0x50, 0x52, 0x45, 0x43, 0x5f, 0x53, 0x51, 0x52, 0x54
        /*001b*/ 	.byte	0x00
.L_1:


//--------------------- .nv.constant0.triton_poi_fused__native_batch_norm_legit_no_training_convolution_hardtanh_9 --------------------------
	.section	.nv.constant0.triton_poi_fused__native_batch_norm_legit_no_training_convolution_hardtanh_9,"a",@progbits
	.sectionflags	@""
	.align	4
.nv.constant0.triton_poi_fused__native_batch_norm_legit_no_training_convolution_hardtanh_9:
	.zero		588
